//
// Generated by NVIDIA NVVM Compiler
//
// Compiler Build ID: CL-36424714
// Cuda compilation tools, release 13.0, V13.0.88
// Based on NVVM 20.0.0
//

.version 9.0
.target sm_100
.address_size 64

	// .globl	_Z14matrix_mul_GPU6MatrixS_S_

.visible .entry _Z14matrix_mul_GPU6MatrixS_S_(
	.param .align 8 .b8 _Z14matrix_mul_GPU6MatrixS_S__param_0[16],
	.param .align 8 .b8 _Z14matrix_mul_GPU6MatrixS_S__param_1[16],
	.param .align 8 .b8 _Z14matrix_mul_GPU6MatrixS_S__param_2[16]
)
{
	.reg .pred 	%p<13>;
	.reg .b32 	%r<41>;
	.reg .b32 	%f<68>;
	.reg .b64 	%rd<53>;

	ld.param.u64 	%rd3, [_Z14matrix_mul_GPU6MatrixS_S__param_2+8];
	ld.param.u32 	%r2, [_Z14matrix_mul_GPU6MatrixS_S__param_1+4];
	ld.param.v2.u32 	{%r20, %r1}, [_Z14matrix_mul_GPU6MatrixS_S__param_0];
	ld.param.u64 	%rd7, [_Z14matrix_mul_GPU6MatrixS_S__param_1+8];
	ld.param.u64 	%rd8, [_Z14matrix_mul_GPU6MatrixS_S__param_0+8];
	cvta.to.global.u64 	%rd1, %rd8;
	cvta.to.global.u64 	%rd2, %rd7;
	mov.u32 	%r21, %ctaid.y;
	mov.u32 	%r22, %ntid.y;
	mov.u32 	%r23, %tid.y;
	mad.lo.s32 	%r3, %r21, %r22, %r23;
	mov.u32 	%r24, %ctaid.x;
	mov.u32 	%r25, %ntid.x;
	mov.u32 	%r26, %tid.x;
	mad.lo.s32 	%r4, %r24, %r25, %r26;
	setp.ge.s32 	%p1, %r3, %r20;
	setp.ge.s32 	%p2, %r4, %r2;
	or.pred  	%p3, %p1, %p2;
	@%p3 bra 	$L__BB0_14;
	setp.lt.s32 	%p4, %r1, 1;
	mov.f32 	%f67, 0f00000000;
	@%p4 bra 	$L__BB0_13;
	mul.lo.s32 	%r5, %r1, %r3;
	and.b32  	%r6, %r1, 7;
	setp.lt.u32 	%p5, %r1, 8;
	mov.f32 	%f67, 0f00000000;
	mov.b32 	%r39, 0;
	@%p5 bra 	$L__BB0_5;
	and.b32  	%r39, %r1, 2147483640;
	neg.s32 	%r37, %r39;
	shl.b32 	%r9, %r2, 3;
	mul.wide.u32 	%rd9, %r5, 4;
	add.s64 	%rd10, %rd9, %rd1;
	add.s64 	%rd52, %rd10, 16;
	mov.f32 	%f67, 0f00000000;
	mul.wide.s32 	%rd13, %r2, 4;
	mov.u32 	%r36, %r4;
$L__BB0_4:
	.pragma "nounroll";
	ld.global.f32 	%f17, [%rd52+-16];
	mul.wide.s32 	%rd11, %r36, 4;
	add.s64 	%rd12, %rd2, %rd11;
	ld.global.f32 	%f18, [%rd12];
	fma.rn.f32 	%f19, %f17, %f18, %f67;
	ld.global.f32 	%f20, [%rd52+-12];
	add.s64 	%rd14, %rd12, %rd13;
	ld.global.f32 	%f21, [%rd14];
	fma.rn.f32 	%f22, %f20, %f21, %f19;
	ld.global.f32 	%f23, [%rd52+-8];
	add.s64 	%rd15, %rd14, %rd13;
	ld.global.f32 	%f24, [%rd15];
	fma.rn.f32 	%f25, %f23, %f24, %f22;
	ld.global.f32 	%f26, [%rd52+-4];
	add.s64 	%rd16, %rd15, %rd13;
	ld.global.f32 	%f27, [%rd16];
	fma.rn.f32 	%f28, %f26, %f27, %f25;
	ld.global.f32 	%f29, [%rd52];
	add.s64 	%rd17, %rd16, %rd13;
	ld.global.f32 	%f30, [%rd17];
	fma.rn.f32 	%f31, %f29, %f30, %f28;
	ld.global.f32 	%f32, [%rd52+4];
	add.s64 	%rd18, %rd17, %rd13;
	ld.global.f32 	%f33, [%rd18];
	fma.rn.f32 	%f34, %f32, %f33, %f31;
	ld.global.f32 	%f35, [%rd52+8];
	add.s64 	%rd19, %rd18, %rd13;
	ld.global.f32 	%f36, [%rd19];
	fma.rn.f32 	%f37, %f35, %f36, %f34;
	ld.global.f32 	%f38, [%rd52+12];
	add.s64 	%rd20, %rd19, %rd13;
	ld.global.f32 	%f39, [%rd20];
	fma.rn.f32 	%f67, %f38, %f39, %f37;
	add.s32 	%r37, %r37, 8;
	add.s32 	%r36, %r36, %r9;
	add.s64 	%rd52, %rd52, 32;
	setp.ne.s32 	%p6, %r37, 0;
	@%p6 bra 	$L__BB0_4;
$L__BB0_5:
	setp.eq.s32 	%p7, %r6, 0;
	@%p7 bra 	$L__BB0_13;
	and.b32  	%r15, %r1, 3;
	setp.lt.u32 	%p8, %r6, 4;
	@%p8 bra 	$L__BB0_8;
	add.s32 	%r28, %r39, %r5;
	mul.wide.u32 	%rd21, %r28, 4;
	add.s64 	%rd22, %rd1, %rd21;
	ld.global.f32 	%f41, [%rd22];
	mad.lo.s32 	%r29, %r39, %r2, %r4;
	mul.wide.s32 	%rd23, %r29, 4;
	add.s64 	%rd24, %rd2, %rd23;
	ld.global.f32 	%f42, [%rd24];
	fma.rn.f32 	%f43, %f41, %f42, %f67;
	cvt.u64.u32 	%rd25, %r5;
	cvt.u64.u32 	%rd26, %r39;
	add.s64 	%rd27, %rd26, %rd25;
	shl.b64 	%rd28, %rd27, 2;
	add.s64 	%rd29, %rd1, %rd28;
	ld.global.f32 	%f44, [%rd29+4];
	mul.wide.s32 	%rd30, %r2, 4;
	add.s64 	%rd31, %rd24, %rd30;
	ld.global.f32 	%f45, [%rd31];
	fma.rn.f32 	%f46, %f44, %f45, %f43;
	ld.global.f32 	%f47, [%rd29+8];
	add.s64 	%rd32, %rd31, %rd30;
	ld.global.f32 	%f48, [%rd32];
	fma.rn.f32 	%f49, %f47, %f48, %f46;
	ld.global.f32 	%f50, [%rd29+12];
	add.s64 	%rd33, %rd32, %rd30;
	ld.global.f32 	%f51, [%rd33];
	fma.rn.f32 	%f67, %f50, %f51, %f49;
	add.s32 	%r39, %r39, 4;
$L__BB0_8:
	setp.eq.s32 	%p9, %r15, 0;
	@%p9 bra 	$L__BB0_13;
	setp.eq.s32 	%p10, %r15, 1;
	@%p10 bra 	$L__BB0_11;
	add.s32 	%r30, %r39, %r5;
	mul.wide.u32 	%rd34, %r30, 4;
	add.s64 	%rd35, %rd1, %rd34;
	ld.global.f32 	%f53, [%rd35];
	mad.lo.s32 	%r31, %r39, %r2, %r4;
	mul.wide.s32 	%rd36, %r31, 4;
	add.s64 	%rd37, %rd2, %rd36;
	ld.global.f32 	%f54, [%rd37];
	fma.rn.f32 	%f55, %f53, %f54, %f67;
	cvt.u64.u32 	%rd38, %r5;
	cvt.u64.u32 	%rd39, %r39;
	add.s64 	%rd40, %rd39, %rd38;
	shl.b64 	%rd41, %rd40, 2;
	add.s64 	%rd42, %rd1, %rd41;
	ld.global.f32 	%f56, [%rd42+4];
	mul.wide.s32 	%rd43, %r2, 4;
	add.s64 	%rd44, %rd37, %rd43;
	ld.global.f32 	%f57, [%rd44];
	fma.rn.f32 	%f67, %f56, %f57, %f55;
	add.s32 	%r39, %r39, 2;
$L__BB0_11:
	and.b32  	%r32, %r1, 1;
	setp.eq.b32 	%p11, %r32, 1;
	not.pred 	%p12, %p11;
	@%p12 bra 	$L__BB0_13;
	add.s32 	%r33, %r39, %r5;
	mul.wide.u32 	%rd45, %r33, 4;
	add.s64 	%rd46, %rd1, %rd45;
	ld.global.f32 	%f58, [%rd46];
	mad.lo.s32 	%r34, %r39, %r2, %r4;
	mul.wide.s32 	%rd47, %r34, 4;
	add.s64 	%rd48, %rd2, %rd47;
	ld.global.f32 	%f59, [%rd48];
	fma.rn.f32 	%f67, %f58, %f59, %f67;
$L__BB0_13:
	mad.lo.s32 	%r35, %r2, %r3, %r4;
	cvta.to.global.u64 	%rd49, %rd3;
	mul.wide.s32 	%rd50, %r35, 4;
	add.s64 	%rd51, %rd49, %rd50;
	st.global.f32 	[%rd51], %f67;
$L__BB0_14:
	ret;

}


// ===== COMPILED SASS (sm_100) =====

	.target	sm_100

	.elftype	@"ET_EXEC"


//--------------------- .note.nv.tkinfo           --------------------------
	.section	.note.nv.tkinfo,"",@"SHT_NOTE"
	.sectionflags	@"SHF_NOTE_NV_TKINFO"
	.tkinfo
        /*0018*/ 	.word	0x00000002
        /*0030*/ 	.string	""
        /*0030*/ 	.string	"ptxas"
        /*0030*/ 	.string	"Cuda compilation tools, release 13.0, V13.0.88"
        /*0030*/ 	.string	"Build cuda_13.0.r13.0/compiler.36424714_0"
        /*0030*/ 	.string	"-arch sm_100 -m 64 "



//--------------------- .note.nv.cuinfo           --------------------------
	.section	.note.nv.cuinfo,"",@"SHT_NOTE"
	.sectionflags	@"SHF_NOTE_NV_CUINFO"
        /*0018*/ 	.short	0x0002
        /*001a*/ 	.short	0x0064
        /*001c*/ 	.short	0x0082
	.zero		2


//--------------------- .nv.info                  --------------------------
	.section	.nv.info,"",@"SHT_CUDA_INFO"
	.align	4


	//----- nvinfo : EIATTR_REGCOUNT
	.align		4
        /*0000*/ 	.byte	0x04, 0x2f
        /*0002*/ 	.short	(.L_1 - .L_0)
	.align		4
.L_0:
        /*0004*/ 	.word	index@(_Z14matrix_mul_GPU6MatrixS_S_)
        /*0008*/ 	.word	0x00000020


	//----- nvinfo : EIATTR_FRAME_SIZE
	.align		4
.L_1:
        /*000c*/ 	.byte	0x04, 0x11
        /*000e*/ 	.short	(.L_3 - .L_2)
	.align		4
.L_2:
        /*0010*/ 	.word	index@(_Z14matrix_mul_GPU6MatrixS_S_)
        /*0014*/ 	.word	0x00000000


	//----- nvinfo : EIATTR_MIN_STACK_SIZE
	.align		4
.L_3:
        /*0018*/ 	.byte	0x04, 0x12
        /*001a*/ 	.short	(.L_5 - .L_4)
	.align		4
.L_4:
        /*001c*/ 	.word	index@(_Z14matrix_mul_GPU6MatrixS_S_)
        /*0020*/ 	.word	0x00000000
.L_5:


//--------------------- .nv.compat                --------------------------
	.section	.nv.compat,"",@"SHT_CUDA_COMPAT_INFO"
	.align	4
        /*0000*/ 	.byte	0x02, 0x09, 0x00, 0x00, 0x02, 0x02, 0x01, 0x00, 0x02, 0x05, 0x05, 0x00, 0x03, 0x07, 0x01, 0x01
        /*0010*/ 	.byte	0x02, 0x03, 0x00, 0x00, 0x02, 0x06, 0x01, 0x00, 0x04, 0x0b, 0x08, 0x00, 0x09, 0x00, 0x00, 0x00
        /*0020*/ 	.byte	0x00, 0x00, 0x00, 0x00


//--------------------- .nv.info._Z14matrix_mul_GPU6MatrixS_S_ --------------------------
	.section	.nv.info._Z14matrix_mul_GPU6MatrixS_S_,"",@"SHT_CUDA_INFO"
	.sectionflags	@""
	.align	4


	//----- nvinfo : EIATTR_CUDA_API_VERSION
	.align		4
        /*0000*/ 	.byte	0x04, 0x37
        /*0002*/ 	.short	(.L_7 - .L_6)
.L_6:
        /*0004*/ 	.word	0x00000082


	//----- nvinfo : EIATTR_KPARAM_INFO
	.align		4
.L_7:
        /*0008*/ 	.byte	0x04, 0x17
        /*000a*/ 	.short	(.L_9 - .L_8)
.L_8:
        /*000c*/ 	.word	0x00000000
        /*0010*/ 	.short	0x0002
        /*0012*/ 	.short	0x0020
        /*0014*/ 	.byte	0x00, 0xf0, 0x41, 0x00


	//----- nvinfo : EIATTR_KPARAM_INFO
	.align		4
.L_9:
        /*0018*/ 	.byte	0x04, 0x17
        /*001a*/ 	.short	(.L_11 - .L_10)
.L_10:
        /*001c*/ 	.word	0x00000000
        /*0020*/ 	.short	0x0001
        /*0022*/ 	.short	0x0010
        /*0024*/ 	.byte	0x00, 0xf0, 0x41, 0x00


	//----- nvinfo : EIATTR_KPARAM_INFO
	.align		4
.L_11:
        /*0028*/ 	.byte	0x04, 0x17
        /*002a*/ 	.short	(.L_13 - .L_12)
.L_12:
        /*002c*/ 	.word	0x00000000
        /*0030*/ 	.short	0x0000
        /*0032*/ 	.short	0x0000
        /*0034*/ 	.byte	0x00, 0xf0, 0x41, 0x00


	//----- nvinfo : EIATTR_SPARSE_MMA_MASK
	.align		4
.L_13:
        /*0038*/ 	.byte	0x03, 0x50
        /*003a*/ 	.short	0x0000


	//----- nvinfo : EIATTR_MAXREG_COUNT
	.align		4
        /*003c*/ 	.byte	0x03, 0x1b
        /*003e*/ 	.short	0x00ff


	//----- nvinfo : EIATTR_MERCURY_ISA_VERSION
	.align		4
        /*0040*/ 	.byte	0x03, 0x5f
        /*0042*/ 	.short	0x0101


	//----- nvinfo : EIATTR_VRC_CTA_INIT_COUNT
	.align		4
        /*0044*/ 	.byte	0x02, 0x4a
	.zero		1
	.zero		1


	//----- nvinfo : EIATTR_EXIT_INSTR_OFFSETS
	.align		4
        /*0048*/ 	.byte	0x04, 0x1c
        /*004a*/ 	.short	(.L_15 - .L_14)


	//   ....[0]....
.L_14:
        /*004c*/ 	.word	0x000000d0


	//   ....[1]....
        /*0050*/ 	.word	0x000008f0


	//----- nvinfo : EIATTR_CBANK_PARAM_SIZE
	.align		4
.L_15:
        /*0054*/ 	.byte	0x03, 0x19
        /*0056*/ 	.short	0x0030


	//----- nvinfo : EIATTR_PARAM_CBANK
	.align		4
        /*0058*/ 	.byte	0x04, 0x0a
        /*005a*/ 	.short	(.L_17 - .L_16)
	.align		4
.L_16:
        /*005c*/ 	.word	index@(.nv.constant0._Z14matrix_mul_GPU6MatrixS_S_)
        /*0060*/ 	.short	0x0380
        /*0062*/ 	.short	0x0030


	//----- nvinfo : EIATTR_SW_WAR
	.align		4
.L_17:
        /*0064*/ 	.byte	0x04, 0x36
        /*0066*/ 	.short	(.L_19 - .L_18)
.L_18:
        /*0068*/ 	.word	0x00000008
.L_19:


//--------------------- .nv.callgraph             --------------------------
	.section	.nv.callgraph,"",@"SHT_CUDA_CALLGRAPH"
	.align	4
	.sectionentsize	8
	.align		4
        /*0000*/ 	.word	0x00000000
	.align		4
        /*0004*/ 	.word	0xffffffff
	.align		4
        /*0008*/ 	.word	0x00000000
	.align		4
        /*000c*/ 	.word	0xfffffffe
	.align		4
        /*0010*/ 	.word	0x00000000
	.align		4
        /*0014*/ 	.word	0xfffffffd
	.align		4
        /*0018*/ 	.word	0x00000000
	.align		4
        /*001c*/ 	.word	0xfffffffc


//--------------------- .text._Z14matrix_mul_GPU6MatrixS_S_ --------------------------
	.section	.text._Z14matrix_mul_GPU6MatrixS_S_,"ax",@progbits
	.align	128
        .global         _Z14matrix_mul_GPU6MatrixS_S_
        .type           _Z14matrix_mul_GPU6MatrixS_S_,@function
        .size           _Z14matrix_mul_GPU6MatrixS_S_,(.L_x_5 - _Z14matrix_mul_GPU6MatrixS_S_)
        .other          _Z14matrix_mul_GPU6MatrixS_S_,@"STO_CUDA_ENTRY STV_DEFAULT"
_Z14matrix_mul_GPU6MatrixS_S_:
.text._Z14matrix_mul_GPU6MatrixS_S_:
[----:B------:R-:W-:Y:S01]  /*0000*/  LDC R1, c[0x0][0x37c] ;  /* 0x0000df00ff017b82 */ /* 0x000fe20000000800 */
[----:B------:R-:W0:Y:S07]  /*0010*/  S2R R5, SR_TID.X ;  /* 0x0000000000057919 */ /* 0x000e2e0000002100 */
[----:B------:R-:W1:Y:S01]  /*0020*/  LDC R16, c[0x0][0x364] ;  /* 0x0000d900ff107b82 */ /* 0x000e620000000800 */
[----:B------:R-:W2:Y:S01]  /*0030*/  LDCU UR6, c[0x0][0x380] ;  /* 0x00007000ff0677ac */ /* 0x000ea20008000800 */
[----:B------:R-:W1:Y:S06]  /*0040*/  S2R R3, SR_TID.Y ;  /* 0x0000000000037919 */ /* 0x000e6c0000002200 */
[----:B------:R-:W0:Y:S08]  /*0050*/  S2UR UR5, SR_CTAID.X ;  /* 0x00000000000579c3 */ /* 0x000e300000002500 */
[----:B------:R-:W0:Y:S08]  /*0060*/  LDC R0, c[0x0][0x360] ;  /* 0x0000d800ff007b82 */ /* 0x000e300000000800 */
[----:B------:R-:W1:Y:S08]  /*0070*/  S2UR UR4, SR_CTAID.Y ;  /* 0x00000000000479c3 */ /* 0x000e700000002600 */
[----:B------:R-:W3:Y:S01]  /*0080*/  LDC R17, c[0x0][0x394] ;  /* 0x0000e500ff117b82 */ /* 0x000ee20000000800 */
[----:B0-----:R-:W-:-:S02]  /*0090*/  IMAD R0, R0, UR5, R5 ;  /* 0x0000000500007c24 */ /* 0x001fc4000f8e0205 */
[----:B-1----:R-:W-:-:S03]  /*00a0*/  IMAD R16, R16, UR4, R3 ;  /* 0x0000000410107c24 */ /* 0x002fc6000f8e0203 */
[----:B---3--:R-:W-:-:S04]  /*00b0*/  ISETP.GE.AND P0, PT, R0, R17, PT ;  /* 0x000000110000720c */ /* 0x008fc80003f06270 */
[----:B--2---:R-:W-:-:S13]  /*00c0*/  ISETP.GE.OR P0, PT, R16, UR6, P0 ;  /* 0x0000000610007c0c */ /* 0x004fda0008706670 */
[----:B------:R-:W-:Y:S05]  /*00d0*/  @P0 EXIT ;  /* 0x000000000000094d */ /* 0x000fea0003800000 */
[----:B------:R-:W0:Y:S01]  /*00e0*/  LDC R19, c[0x0][0x384] ;  /* 0x0000e100ff137b82 */ /* 0x000e220000000800 */
[----:B------:R-:W1:Y:S01]  /*00f0*/  LDCU.64 UR4, c[0x0][0x358] ;  /* 0x00006b00ff0477ac */ /* 0x000e620008000a00 */
[----:B------:R-:W-:Y:S01]  /*0100*/  HFMA2 R24, -RZ, RZ, 0, 0 ;  /* 0x00000000ff187431 */ /* 0x000fe200000001ff */
[----:B0-----:R-:W-:-:S13]  /*0110*/  ISETP.GE.AND P0, PT, R19, 0x1, PT ;  /* 0x000000011300780c */ /* 0x001fda0003f06270 */
[----:B-1----:R-:W-:Y:S05]  /*0120*/  @!P0 BRA `(.L_x_0) ;  /* 0x0000000400e08947 */ /* 0x002fea0003800000 */
[C---:B------:R-:W-:Y:S01]  /*0130*/  ISETP.GE.U32.AND P1, PT, R19.reuse, 0x8, PT ;  /* 0x000000081300780c */ /* 0x040fe20003f26070 */
[----:B------:R-:W-:Y:S01]  /*0140*/  IMAD R20, R16, R19, RZ ;  /* 0x0000001310147224 */ /* 0x000fe200078e02ff */
[----:B------:R-:W-:Y:S02]  /*0150*/  LOP3.LUT R27, R19, 0x7, RZ, 0xc0, !PT ;  /* 0x00000007131b7812 */ /* 0x000fe400078ec0ff */
[----:B------:R-:W-:Y:S02]  /*0160*/  MOV R24, RZ ;  /* 0x000000ff00187202 */ /* 0x000fe40000000f00 */
[----:B------:R-:W-:Y:S02]  /*0170*/  ISETP.NE.AND P0, PT, R27, RZ, PT ;  /* 0x000000ff1b00720c */ /* 0x000fe40003f05270 */
[----:B------:R-:W-:-:S05]  /*0180*/  MOV R21, RZ ;  /* 0x000000ff00157202 */ /* 0x000fca0000000f00 */
[----:B------:R-:W-:Y:S06]  /*0190*/  @!P1 BRA `(.L_x_1) ;  /* 0x0000000000c49947 */ /* 0x000fec0003800000 */
[----:B------:R-:W0:Y:S01]  /*01a0*/  LDC.64 R2, c[0x0][0x388] ;  /* 0x0000e200ff027b82 */ /* 0x000e220000000a00 */
[----:B------:R-:W-:Y:S02]  /*01b0*/  LOP3.LUT R21, R19, 0x7ffffff8, RZ, 0xc0, !PT ;  /* 0x7ffffff813157812 */ /* 0x000fe400078ec0ff */
[----:B------:R-:W-:Y:S02]  /*01c0*/  MOV R24, RZ ;  /* 0x000000ff00187202 */ /* 0x000fe40000000f00 */
[----:B------:R-:W-:Y:S02]  /*01d0*/  MOV R18, R0 ;  /* 0x0000000000127202 */ /* 0x000fe40000000f00 */
[----:B------:R-:W-:Y:S01]  /*01e0*/  IADD3 R22, PT, PT, -R21, RZ, RZ ;  /* 0x000000ff15167210 */ /* 0x000fe20007ffe1ff */
[----:B0-----:R-:W-:-:S03]  /*01f0*/  IMAD.WIDE.U32 R2, R20, 0x4, R2 ;  /* 0x0000000414027825 */ /* 0x001fc600078e0002 */
[----:B------:R-:W-:-:S04]  /*0200*/  IADD3 R4, P1, PT, R2, 0x10, RZ ;  /* 0x0000001002047810 */ /* 0x000fc80007f3e0ff */
[----:B------:R-:W-:-:S09]  /*0210*/  IADD3.X R5, PT, PT, RZ, R3, RZ, P1, !PT ;  /* 0x00000003ff057210 */ /* 0x000fd20000ffe4ff */
.L_x_2:
[----:B------:R-:W0:Y:S01]  /*0220*/  LDC.64 R14, c[0x0][0x398] ;  /* 0x0000e600ff0e7b82 */ /* 0x000e220000000a00 */
[----:B------:R-:W-:Y:S02]  /*0230*/  MOV R2, R4 ;  /* 0x0000000400027202 */ /* 0x000fe40000000f00 */
[----:B------:R-:W-:-:S05]  /*0240*/  MOV R3, R5 ;  /* 0x0000000500037202 */ /* 0x000fca0000000f00 */
[----:B------:R-:W2:Y:S04]  /*0250*/  LDG.E R25, desc[UR4][R2.64+-0x10] ;  /* 0xfffff00402197981 */ /* 0x000ea8000c1e1900 */
[----:B------:R-:W3:Y:S04]  /*0260*/  LDG.E R23, desc[UR4][R2.64+-0xc] ;  /* 0xfffff40402177981 */ /* 0x000ee8000c1e1900 */
[----:B------:R-:W4:Y:S04]  /*0270*/  LDG.E R29, desc[UR4][R2.64+-0x8] ;  /* 0xfffff804021d7981 */ /* 0x000f28000c1e1900 */
[----:B------:R-:W5:Y:S01]  /*0280*/  LDG.E R28, desc[UR4][R2.64+-0x4] ;  /* 0xfffffc04021c7981 */ /* 0x000f62000c1e1900 */
[----:B0-----:R-:W-:-:S05]  /*0290*/  IMAD.WIDE R14, R18, 0x4, R14 ;  /* 0x00000004120e7825 */ /* 0x001fca00078e020e */
[----:B------:R0:W2:Y:S01]  /*02a0*/  LDG.E R26, desc[UR4][R14.64] ;  /* 0x000000040e1a7981 */ /* 0x0000a2000c1e1900 */
[----:B------:R-:W-:-:S04]  /*02b0*/  IMAD.WIDE R12, R17, 0x4, R14 ;  /* 0x00000004110c7825 */ /* 0x000fc800078e020e */
[C---:B------:R-:W-:Y:S02]  /*02c0*/  IMAD.WIDE R4, R17.reuse, 0x4, R12 ;  /* 0x0000000411047825 */ /* 0x040fe400078e020c */
[----:B------:R-:W3:Y:S02]  /*02d0*/  LDG.E R12, desc[UR4][R12.64] ;  /* 0x000000040c0c7981 */ /* 0x000ee4000c1e1900 */
[C---:B------:R-:W-:Y:S02]  /*02e0*/  IMAD.WIDE R8, R17.reuse, 0x4, R4 ;  /* 0x0000000411087825 */ /* 0x040fe400078e0204 */
[----:B------:R-:W4:Y:S02]  /*02f0*/  LDG.E R4, desc[UR4][R4.64] ;  /* 0x0000000404047981 */ /* 0x000f24000c1e1900 */
[C---:B------:R-:W-:Y:S02]  /*0300*/  IMAD.WIDE R6, R17.reuse, 0x4, R8 ;  /* 0x0000000411067825 */ /* 0x040fe400078e0208 */
[----:B------:R-:W5:Y:S02]  /*0310*/  LDG.E R8, desc[UR4][R8.64] ;  /* 0x0000000408087981 */ /* 0x000f64000c1e1900 */
[----:B------:R-:W-:-:S02]  /*0320*/  IMAD.WIDE R10, R17, 0x4, R6 ;  /* 0x00000004110a7825 */ /* 0x000fc400078e0206 */
[----:B------:R-:W5:Y:S04]  /*0330*/  LDG.E R5, desc[UR4][R2.64] ;  /* 0x0000000402057981 */ /* 0x000f68000c1e1900 */
[----:B------:R-:W5:Y:S01]  /*0340*/  LDG.E R6, desc[UR4][R6.64] ;  /* 0x0000000406067981 */ /* 0x000f62000c1e1900 */
[----:B0-----:R-:W-:-:S03]  /*0350*/  IMAD.WIDE R14, R17, 0x4, R10 ;  /* 0x00000004110e7825 */ /* 0x001fc600078e020a */
[----:B------:R-:W5:Y:S04]  /*0360*/  LDG.E R10, desc[UR4][R10.64] ;  /* 0x000000040a0a7981 */ /* 0x000f68000c1e1900 */
[----:B------:R-:W5:Y:S04]  /*0370*/  LDG.E R13, desc[UR4][R14.64] ;  /* 0x000000040e0d7981 */ /* 0x000f68000c1e1900 */
[----:B------:R-:W5:Y:S04]  /*0380*/  LDG.E R7, desc[UR4][R2.64+0x4] ;  /* 0x0000040402077981 */ /* 0x000f68000c1e1900 */
[----:B------:R-:W5:Y:S01]  /*0390*/  LDG.E R9, desc[UR4][R2.64+0xc] ;  /* 0x00000c0402097981 */ /* 0x000f62000c1e1900 */
[----:B--2---:R-:W-:Y:S01]  /*03a0*/  FFMA R26, R25, R26, R24 ;  /* 0x0000001a191a7223 */ /* 0x004fe20000000018 */
[----:B------:R-:W-:-:S02]  /*03b0*/  IMAD.WIDE R24, R17, 0x4, R14 ;  /* 0x0000000411187825 */ /* 0x000fc400078e020e */
[----:B------:R-:W2:Y:S04]  /*03c0*/  LDG.E R14, desc[UR4][R2.64+0x8] ;  /* 0x00000804020e7981 */ /* 0x000ea8000c1e1900 */
[----:B------:R-:W2:Y:S01]  /*03d0*/  LDG.E R24, desc[UR4][R24.64] ;  /* 0x0000000418187981 */ /* 0x000ea2000c1e1900 */
[----:B---3--:R-:W-:Y:S01]  /*03e0*/  FFMA R12, R23, R12, R26 ;  /* 0x0000000c170c7223 */ /* 0x008fe2000000001a */
[----:B------:R-:W-:-:S03]  /*03f0*/  IADD3 R22, PT, PT, R22, 0x8, RZ ;  /* 0x0000000816167810 */ /* 0x000fc60007ffe0ff */
[----:B----4-:R-:W-:Y:S01]  /*0400*/  FFMA R29, R29, R4, R12 ;  /* 0x000000041d1d7223 */ /* 0x010fe2000000000c */
[----:B------:R-:W-:-:S03]  /*0410*/  ISETP.NE.AND P1, PT, R22, RZ, PT ;  /* 0x000000ff1600720c */ /* 0x000fc60003f25270 */
[----:B-----5:R-:W-:Y:S01]  /*0420*/  FFMA R8, R28, R8, R29 ;  /* 0x000000081c087223 */ /* 0x020fe2000000001d */
[----:B------:R-:W-:-:S03]  /*0430*/  IADD3 R4, P2, PT, R2, 0x20, RZ ;  /* 0x0000002002047810 */ /* 0x000fc60007f5e0ff */
[----:B------:R-:W-:Y:S01]  /*0440*/  FFMA R6, R5, R6, R8 ;  /* 0x0000000605067223 */ /* 0x000fe20000000008 */
[----:B------:R-:W-:Y:S02]  /*0450*/  IADD3.X R5, PT, PT, RZ, R3, RZ, P2, !PT ;  /* 0x00000003ff057210 */ /* 0x000fe400017fe4ff */
[----:B------:R-:W-:Y:S01]  /*0460*/  LEA R18, R17, R18, 0x3 ;  /* 0x0000001211127211 */ /* 0x000fe200078e18ff */
[----:B------:R-:W-:-:S04]  /*0470*/  FFMA R7, R7, R10, R6 ;  /* 0x0000000a07077223 */ /* 0x000fc80000000006 */
[----:B--2---:R-:W-:-:S04]  /*0480*/  FFMA R14, R14, R13, R7 ;  /* 0x0000000d0e0e7223 */ /* 0x004fc80000000007 */
[----:B------:R-:W-:Y:S01]  /*0490*/  FFMA R24, R9, R24, R14 ;  /* 0x0000001809187223 */ /* 0x000fe2000000000e */
[----:B------:R-:W-:Y:S06]  /*04a0*/  @P1 BRA `(.L_x_2) ;  /* 0xfffffffc005c1947 */ /* 0x000fec000383ffff */
.L_x_1:
[----:B------:R-:W-:Y:S05]  /*04b0*/  @!P0 BRA `(.L_x_0) ;  /* 0x0000000000fc8947 */ /* 0x000fea0003800000 */
[----:B------:R-:W-:Y:S02]  /*04c0*/  ISETP.GE.U32.AND P1, PT, R27, 0x4, PT ;  /* 0x000000041b00780c */ /* 0x000fe40003f26070 */
[----:B------:R-:W-:-:S04]  /*04d0*/  LOP3.LUT R14, R19, 0x3, RZ, 0xc0, !PT ;  /* 0x00000003130e7812 */ /* 0x000fc800078ec0ff */
[----:B------:R-:W-:-:S07]  /*04e0*/  ISETP.NE.AND P0, PT, R14, RZ, PT ;  /* 0x000000ff0e00720c */ /* 0x000fce0003f05270 */
[----:B------:R-:W-:Y:S06]  /*04f0*/  @!P1 BRA `(.L_x_3) ;  /* 0x00000000006c9947 */ /* 0x000fec0003800000 */
[----:B------:R-:W0:Y:S01]  /*0500*/  LDC.64 R4, c[0x0][0x398] ;  /* 0x0000e600ff047b82 */ /* 0x000e220000000a00 */
[----:B------:R-:W1:Y:S01]  /*0510*/  LDCU.64 UR6, c[0x0][0x388] ;  /* 0x00007100ff0677ac */ /* 0x000e620008000a00 */
[----:B------:R-:W-:Y:S01]  /*0520*/  IMAD R7, R21, R17, R0 ;  /* 0x0000001115077224 */ /* 0x000fe200078e0200 */
[CC--:B------:R-:W-:Y:S02]  /*0530*/  IADD3 R3, PT, PT, R20.reuse, R21.reuse, RZ ;  /* 0x0000001514037210 */ /* 0x0c0fe40007ffe0ff */
[----:B------:R-:W-:-:S03]  /*0540*/  IADD3 R8, P1, PT, R20, R21, RZ ;  /* 0x0000001514087210 */ /* 0x000fc60007f3e0ff */
[----:B------:R-:W2:Y:S01]  /*0550*/  LDC.64 R12, c[0x0][0x388] ;  /* 0x0000e200ff0c7b82 */ /* 0x000ea20000000a00 */
[----:B0-----:R-:W-:-:S04]  /*0560*/  IMAD.WIDE R4, R7, 0x4, R4 ;  /* 0x0000000407047825 */ /* 0x001fc800078e0204 */
[----:B------:R-:W-:Y:S02]  /*0570*/  IMAD.WIDE R6, R17, 0x4, R4 ;  /* 0x0000000411067825 */ /* 0x000fe400078e0204 */
[----:B------:R-:W3:Y:S02]  /*0580*/  LDG.E R4, desc[UR4][R4.64] ;  /* 0x0000000404047981 */ /* 0x000ee4000c1e1900 */
[----:B--2---:R-:W-:Y:S01]  /*0590*/  IMAD.WIDE.U32 R12, R3, 0x4, R12 ;  /* 0x00000004030c7825 */ /* 0x004fe200078e000c */
[----:B------:R-:W-:Y:S02]  /*05a0*/  IADD3.X R3, PT, PT, RZ, RZ, RZ, P1, !PT ;  /* 0x000000ffff037210 */ /* 0x000fe40000ffe4ff */
[----:B-1----:R-:W-:-:S03]  /*05b0*/  LEA R2, P1, R8, UR6, 0x2 ;  /* 0x0000000608027c11 */ /* 0x002fc6000f8210ff */
[----:B------:R-:W3:Y:S01]  /*05c0*/  LDG.E R13, desc[UR4][R12.64] ;  /* 0x000000040c0d7981 */ /* 0x000ee2000c1e1900 */
[----:B------:R-:W-:Y:S01]  /*05d0*/  LEA.HI.X R3, R8, UR7, R3, 0x2, P1 ;  /* 0x0000000708037c11 */ /* 0x000fe200088f1403 */
[C---:B------:R-:W-:Y:S02]  /*05e0*/  IMAD.WIDE R8, R17.reuse, 0x4, R6 ;  /* 0x0000000411087825 */ /* 0x040fe400078e0206 */
[----:B------:R-:W2:Y:S04]  /*05f0*/  LDG.E R6, desc[UR4][R6.64] ;  /* 0x0000000406067981 */ /* 0x000ea8000c1e1900 */
[----:B------:R-:W2:Y:S01]  /*0600*/  LDG.E R15, desc[UR4][R2.64+0x4] ;  /* 0x00000404020f7981 */ /* 0x000ea2000c1e1900 */
[----:B------:R-:W-:-:S03]  /*0610*/  IMAD.WIDE R10, R17, 0x4, R8 ;  /* 0x00000004110a7825 */ /* 0x000fc600078e0208 */
[----:B------:R-:W4:Y:S04]  /*0620*/  LDG.E R22, desc[UR4][R8.64] ;  /* 0x0000000408167981 */ /* 0x000f28000c1e1900 */
[----:B------:R-:W4:Y:S04]  /*0630*/  LDG.E R18, desc[UR4][R2.64+0x8] ;  /* 0x0000080402127981 */ /* 0x000f28000c1e1900 */
[----:B------:R-:W5:Y:S04]  /*0640*/  LDG.E R26, desc[UR4][R2.64+0xc] ;  /* 0x00000c04021a7981 */ /* 0x000f68000c1e1900 */
[----:B------:R-:W5:Y:S01]  /*0650*/  LDG.E R10, desc[UR4][R10.64] ;  /* 0x000000040a0a7981 */ /* 0x000f62000c1e1900 */
[----:B------:R-:W-:Y:S01]  /*0660*/  IADD3 R21, PT, PT, R21, 0x4, RZ ;  /* 0x0000000415157810 */ /* 0x000fe20007ffe0ff */
[----:B---3--:R-:W-:-:S04]  /*0670*/  FFMA R24, R13, R4, R24 ;  /* 0x000000040d187223 */ /* 0x008fc80000000018 */
[----:B--2---:R-:W-:-:S04]  /*0680*/  FFMA R15, R15, R6, R24 ;  /* 0x000000060f0f7223 */ /* 0x004fc80000000018 */
[----:B----4-:R-:W-:-:S04]  /*0690*/  FFMA R15, R18, R22, R15 ;  /* 0x00000016120f7223 */ /* 0x010fc8000000000f */
[----:B-----5:R-:W-:-:S07]  /*06a0*/  FFMA R24, R26, R10, R15 ;  /* 0x0000000a1a187223 */ /* 0x020fce000000000f */
.L_x_3:
[----:B------:R-:W-:Y:S05]  /*06b0*/  @!P0 BRA `(.L_x_0) ;  /* 0x00000000007c8947 */ /* 0x000fea0003800000 */
[----:B------:R-:W-:Y:S02]  /*06c0*/  ISETP.NE.AND P1, PT, R14, 0x1, PT ;  /* 0x000000010e00780c */ /* 0x000fe40003f25270 */
[----:B------:R-:W-:-:S04]  /*06d0*/  LOP3.LUT R19, R19, 0x1, RZ, 0xc0, !PT ;  /* 0x0000000113137812 */ /* 0x000fc800078ec0ff */
[----:B------:R-:W-:-:S07]  /*06e0*/  ISETP.NE.U32.AND P0, PT, R19, 0x1, PT ;  /* 0x000000011300780c */ /* 0x000fce0003f05070 */
[----:B------:R-:W0:Y:S01]  /*06f0*/  @P1 LDC.64 R10, c[0x0][0x388] ;  /* 0x0000e200ff0a1b82 */ /* 0x000e220000000a00 */
[CC--:B------:R-:W-:Y:S02]  /*0700*/  @P1 IADD3 R13, PT, PT, R20.reuse, R21.reuse, RZ ;  /* 0x00000015140d1210 */ /* 0x0c0fe40007ffe0ff */
[----:B------:R-:W-:-:S04]  /*0710*/  @P1 IADD3 R12, P2, PT, R20, R21, RZ ;  /* 0x00000015140c1210 */ /* 0x000fc80007f5e0ff */
[----:B------:R-:W-:Y:S01]  /*0720*/  @P1 IADD3.X R14, PT, PT, RZ, RZ, RZ, P2, !PT ;  /* 0x000000ffff0e1210 */ /* 0x000fe200017fe4ff */
[----:B------:R-:W1:Y:S08]  /*0730*/  @P1 LDC.64 R8, c[0x0][0x398] ;  /* 0x0000e600ff081b82 */ /* 0x000e700000000a00 */
[----:B------:R-:W2:Y:S08]  /*0740*/  @P1 LDC.64 R6, c[0x0][0x388] ;  /* 0x0000e200ff061b82 */ /* 0x000eb00000000a00 */
[----:B------:R-:W3:Y:S01]  /*0750*/  @!P0 LDC.64 R4, c[0x0][0x388] ;  /* 0x0000e200ff048b82 */ /* 0x000ee20000000a00 */
[----:B0-----:R-:W-:-:S04]  /*0760*/  @P1 IMAD.WIDE.U32 R10, R13, 0x4, R10 ;  /* 0x000000040d0a1825 */ /* 0x001fc800078e000a */
[C---:B------:R-:W-:Y:S01]  /*0770*/  @P1 IMAD R13, R21.reuse, R17, R0 ;  /* 0x00000011150d1224 */ /* 0x040fe200078e0200 */
[----:B------:R-:W-:Y:S01]  /*0780*/  @P1 IADD3 R21, PT, PT, R21, 0x2, RZ ;  /* 0x0000000215151810 */ /* 0x000fe20007ffe0ff */
[----:B------:R-:W4:Y:S01]  /*0790*/  @P1 LDG.E R11, desc[UR4][R10.64] ;  /* 0x000000040a0b1981 */ /* 0x000f22000c1e1900 */
[----:B------:R-:W0:Y:S01]  /*07a0*/  @!P0 LDC.64 R2, c[0x0][0x398] ;  /* 0x0000e600ff028b82 */ /* 0x000e220000000a00 */
[----:B-1----:R-:W-:Y:S01]  /*07b0*/  @P1 IMAD.WIDE R8, R13, 0x4, R8 ;  /* 0x000000040d081825 */ /* 0x002fe200078e0208 */
[----:B------:R-:W-:Y:S02]  /*07c0*/  @!P0 IADD3 R15, PT, PT, R20, R21, RZ ;  /* 0x00000015140f8210 */ /* 0x000fe40007ffe0ff */
[----:B--2---:R-:W-:Y:S01]  /*07d0*/  @P1 LEA R6, P2, R12, R6, 0x2 ;  /* 0x000000060c061211 */ /* 0x004fe200078410ff */
[----:B------:R-:W-:-:S03]  /*07e0*/  @!P0 IMAD R21, R21, R17, R0 ;  /* 0x0000001115158224 */ /* 0x000fc600078e0200 */
[----:B------:R-:W-:Y:S01]  /*07f0*/  @P1 LEA.HI.X R7, R12, R7, R14, 0x2, P2 ;  /* 0x000000070c071211 */ /* 0x000fe200010f140e */
[----:B------:R-:W-:Y:S01]  /*0800*/  @P1 IMAD.WIDE R12, R17, 0x4, R8 ;  /* 0x00000004110c1825 */ /* 0x000fe200078e0208 */
[----:B------:R-:W4:Y:S03]  /*0810*/  @P1 LDG.E R14, desc[UR4][R8.64] ;  /* 0x00000004080e1981 */ /* 0x000f26000c1e1900 */
[----:B---3--:R-:W-:Y:S01]  /*0820*/  @!P0 IMAD.WIDE.U32 R4, R15, 0x4, R4 ;  /* 0x000000040f048825 */ /* 0x008fe200078e0004 */
[----:B------:R-:W2:Y:S04]  /*0830*/  @P1 LDG.E R6, desc[UR4][R6.64+0x4] ;  /* 0x0000040406061981 */ /* 0x000ea8000c1e1900 */
[----:B------:R-:W2:Y:S01]  /*0840*/  @P1 LDG.E R12, desc[UR4][R12.64] ;  /* 0x000000040c0c1981 */ /* 0x000ea2000c1e1900 */
[----:B0-----:R-:W-:-:S03]  /*0850*/  @!P0 IMAD.WIDE R2, R21, 0x4, R2 ;  /* 0x0000000415028825 */ /* 0x001fc600078e0202 */
[----:B------:R-:W3:Y:S04]  /*0860*/  @!P0 LDG.E R5, desc[UR4][R4.64] ;  /* 0x0000000404058981 */ /* 0x000ee8000c1e1900 */
[----:B------:R-:W3:Y:S01]  /*0870*/  @!P0 LDG.E R2, desc[UR4][R2.64] ;  /* 0x0000000402028981 */ /* 0x000ee2000c1e1900 */
[----:B----4-:R-:W-:-:S04]  /*0880*/  @P1 FFMA R11, R11, R14, R24 ;  /* 0x0000000e0b0b1223 */ /* 0x010fc80000000018 */
[----:B--2---:R-:W-:-:S04]  /*0890*/  @P1 FFMA R24, R6, R12, R11 ;  /* 0x0000000c06181223 */ /* 0x004fc8000000000b */
[----:B---3--:R-:W-:-:S07]  /*08a0*/  @!P0 FFMA R24, R5, R2, R24 ;  /* 0x0000000205188223 */ /* 0x008fce0000000018 */
.L_x_0:
[----:B------:R-:W0:Y:S01]  /*08b0*/  LDC.64 R2, c[0x0][0x3a8] ;  /* 0x0000ea00ff027b82 */ /* 0x000e220000000a00 */
[----:B------:R-:W-:-:S04]  /*08c0*/  IMAD R17, R16, R17, R0 ;  /* 0x0000001110117224 */ /* 0x000fc800078e0200 */
[----:B0-----:R-:W-:-:S05]  /*08d0*/  IMAD.WIDE R2, R17, 0x4, R2 ;  /* 0x0000000411027825 */ /* 0x001fca00078e0202 */
[----:B------:R-:W-:Y:S01]  /*08e0*/  STG.E desc[UR4][R2.64], R24 ;  /* 0x0000001802007986 */ /* 0x000fe2000c101904 */
[----:B------:R-:W-:Y:S05]  /*08f0*/  EXIT ;  /* 0x000000000000794d */ /* 0x000fea0003800000 */
.L_x_4:
[----:B------:R-:W-:-:S00]  /*0900*/  BRA `(.L_x_4) ;  /* 0xfffffffc00fc7947 */ /* 0x000fc0000383ffff */
[----:B------:R-:W-:-:S00]  /*0910*/  NOP ;  /* 0x0000000000007918 */ /* 0x000fc00000000000 */
        /* <DEDUP_REMOVED lines=14> */
.L_x_5:


//--------------------- .nv.shared.reserved.0     --------------------------
	.section	.nv.shared.reserved.0,"aw",@nobits
	.weak		__nv_reservedSMEM_offset_0_alias
	.size		__nv_reservedSMEM_offset_0_alias, 0, 64
	.other		__nv_reservedSMEM_offset_0_alias,@"STO_CUDA_RESERVED_SHARED STV_DEFAULT"
__nv_reservedSMEM_offset_0_alias:
	.zero		0
	.zero		64


//--------------------- .nv.constant0._Z14matrix_mul_GPU6MatrixS_S_ --------------------------
	.section	.nv.constant0._Z14matrix_mul_GPU6MatrixS_S_,"a",@progbits
	.sectionflags	@""
	.align	4
.nv.constant0._Z14matrix_mul_GPU6MatrixS_S_:
	.zero		944


//--------------------- SYMBOLS --------------------------

	.type		.nv.reservedSmem.offset0,@object
	.size		.nv.reservedSmem.offset0,0x4
